//
// Generated by NVIDIA NVVM Compiler
//
// Compiler Build ID: CL-36424714
// Cuda compilation tools, release 13.0, V13.0.88
// Based on NVVM 20.0.0
//

.version 9.0
.target sm_100
.address_size 64

	// .globl	_Z11life_kernelPiS_ii
.extern .shared .align 16 .b8 cells[];

.visible .entry _Z11life_kernelPiS_ii(
	.param .u64 .ptr .align 1 _Z11life_kernelPiS_ii_param_0,
	.param .u64 .ptr .align 1 _Z11life_kernelPiS_ii_param_1,
	.param .u32 _Z11life_kernelPiS_ii_param_2,
	.param .u32 _Z11life_kernelPiS_ii_param_3
)
{
	.reg .pred 	%p<22>;
	.reg .b32 	%r<89>;
	.reg .b64 	%rd<21>;

	ld.param.u64 	%rd2, [_Z11life_kernelPiS_ii_param_0];
	ld.param.u32 	%r16, [_Z11life_kernelPiS_ii_param_2];
	ld.param.u32 	%r17, [_Z11life_kernelPiS_ii_param_3];
	cvta.to.global.u64 	%rd3, %rd2;
	mov.u32 	%r18, %ctaid.x;
	mov.u32 	%r19, %ntid.x;
	add.s32 	%r20, %r19, -2;
	mov.u32 	%r21, %tid.x;
	mad.lo.s32 	%r22, %r20, %r18, %r21;
	mov.u32 	%r23, %ctaid.y;
	mov.u32 	%r24, %ntid.y;
	add.s32 	%r25, %r24, -2;
	mov.u32 	%r26, %tid.y;
	mad.lo.s32 	%r27, %r25, %r23, %r26;
	add.s32 	%r28, %r22, %r16;
	add.s32 	%r29, %r28, -1;
	rem.u32 	%r30, %r29, %r16;
	add.s32 	%r31, %r27, %r17;
	add.s32 	%r32, %r31, -1;
	rem.u32 	%r33, %r32, %r17;
	mul.lo.s32 	%r34, %r33, %r16;
	add.s32 	%r35, %r34, %r30;
	mul.wide.u32 	%rd4, %r35, 4;
	add.s64 	%rd1, %rd3, %rd4;
	ld.global.u32 	%r1, [%rd1];
	mad.lo.s32 	%r36, %r26, %r19, %r21;
	shl.b32 	%r37, %r36, 2;
	mov.u32 	%r38, cells;
	add.s32 	%r39, %r38, %r37;
	st.shared.u32 	[%r39], %r1;
	bar.sync 	0;
	add.s32 	%r40, %r28, -2;
	rem.u32 	%r41, %r40, %r16;
	add.s32 	%r42, %r31, -2;
	rem.u32 	%r43, %r42, %r17;
	mul.lo.s32 	%r44, %r43, %r16;
	add.s32 	%r45, %r44, %r41;
	mul.wide.u32 	%rd5, %r45, 4;
	add.s64 	%rd6, %rd3, %rd5;
	ld.global.u32 	%r2, [%rd6];
	rem.u32 	%r46, %r31, %r17;
	mul.lo.s32 	%r47, %r46, %r16;
	add.s32 	%r48, %r47, %r41;
	mul.wide.u32 	%rd7, %r48, 4;
	add.s64 	%rd8, %rd3, %rd7;
	ld.global.u32 	%r3, [%rd8];
	rem.u32 	%r49, %r28, %r16;
	add.s32 	%r50, %r49, %r44;
	mul.wide.u32 	%rd9, %r50, 4;
	add.s64 	%rd10, %rd3, %rd9;
	ld.global.u32 	%r4, [%rd10];
	add.s32 	%r51, %r49, %r47;
	mul.wide.u32 	%rd11, %r51, 4;
	add.s64 	%rd12, %rd3, %rd11;
	ld.global.u32 	%r5, [%rd12];
	add.s32 	%r52, %r44, %r30;
	mul.wide.u32 	%rd13, %r52, 4;
	add.s64 	%rd14, %rd3, %rd13;
	ld.global.u32 	%r6, [%rd14];
	add.s32 	%r53, %r47, %r30;
	mul.wide.u32 	%rd15, %r53, 4;
	add.s64 	%rd16, %rd3, %rd15;
	ld.global.u32 	%r7, [%rd16];
	add.s32 	%r54, %r49, %r34;
	mul.wide.u32 	%rd17, %r54, 4;
	add.s64 	%rd18, %rd3, %rd17;
	ld.global.u32 	%r8, [%rd18];
	add.s32 	%r55, %r41, %r34;
	mul.wide.u32 	%rd19, %r55, 4;
	add.s64 	%rd20, %rd3, %rd19;
	ld.global.u32 	%r9, [%rd20];
	setp.eq.s32 	%p1, %r2, 2;
	selp.u32 	%r88, 1, 0, %p1;
	setp.eq.s32 	%p2, %r3, 1;
	@%p2 bra 	$L__BB0_2;
	setp.eq.s32 	%p3, %r2, 1;
	selp.u32 	%r87, 1, 0, %p3;
	setp.eq.s32 	%p4, %r3, 2;
	selp.u32 	%r56, 1, 0, %p4;
	add.s32 	%r88, %r88, %r56;
	bra.uni 	$L__BB0_3;
$L__BB0_2:
	setp.eq.s32 	%p5, %r2, 1;
	selp.b32 	%r87, 2, 1, %p5;
$L__BB0_3:
	setp.eq.s32 	%p6, %r4, 1;
	setp.eq.s32 	%p7, %r4, 2;
	selp.u32 	%r57, 1, 0, %p7;
	add.s32 	%r58, %r88, %r57;
	selp.u32 	%r59, 1, 0, %p6;
	add.s32 	%r60, %r87, %r59;
	setp.eq.s32 	%p8, %r5, 1;
	setp.eq.s32 	%p9, %r5, 2;
	selp.u32 	%r61, 1, 0, %p9;
	add.s32 	%r62, %r58, %r61;
	selp.u32 	%r63, 1, 0, %p8;
	add.s32 	%r64, %r60, %r63;
	setp.eq.s32 	%p10, %r6, 1;
	setp.eq.s32 	%p11, %r6, 2;
	selp.u32 	%r65, 1, 0, %p11;
	add.s32 	%r66, %r62, %r65;
	selp.u32 	%r67, 1, 0, %p10;
	add.s32 	%r68, %r64, %r67;
	setp.eq.s32 	%p12, %r7, 1;
	setp.eq.s32 	%p13, %r7, 2;
	selp.u32 	%r69, 1, 0, %p13;
	add.s32 	%r70, %r66, %r69;
	selp.u32 	%r71, 1, 0, %p12;
	add.s32 	%r72, %r68, %r71;
	setp.eq.s32 	%p14, %r8, 1;
	setp.eq.s32 	%p15, %r8, 2;
	selp.u32 	%r73, 1, 0, %p15;
	add.s32 	%r74, %r70, %r73;
	selp.u32 	%r75, 1, 0, %p14;
	add.s32 	%r76, %r72, %r75;
	setp.eq.s32 	%p16, %r9, 1;
	setp.eq.s32 	%p17, %r9, 2;
	selp.u32 	%r77, 1, 0, %p17;
	add.s32 	%r78, %r74, %r77;
	selp.u32 	%r79, 1, 0, %p16;
	add.s32 	%r80, %r76, %r79;
	add.s32 	%r81, %r78, %r80;
	setp.eq.s32 	%p18, %r1, 0;
	setp.eq.s32 	%p19, %r81, 3;
	setp.gt.u32 	%p20, %r78, %r80;
	selp.b32 	%r82, 2, 1, %p20;
	selp.b32 	%r83, %r82, 0, %p19;
	add.s32 	%r84, %r81, -4;
	setp.lt.u32 	%p21, %r84, -2;
	selp.b32 	%r85, 0, %r1, %p21;
	selp.b32 	%r86, %r83, %r85, %p18;
	st.global.u32 	[%rd1], %r86;
	ret;

}


// ===== COMPILED SASS (sm_100) =====

	.target	sm_100

	.elftype	@"ET_EXEC"


//--------------------- .note.nv.tkinfo           --------------------------
	.section	.note.nv.tkinfo,"",@"SHT_NOTE"
	.sectionflags	@"SHF_NOTE_NV_TKINFO"
	.tkinfo
        /*0018*/ 	.word	0x00000002
        /*0030*/ 	.string	""
        /*0030*/ 	.string	"ptxas"
        /*0030*/ 	.string	"Cuda compilation tools, release 13.0, V13.0.88"
        /*0030*/ 	.string	"Build cuda_13.0.r13.0/compiler.36424714_0"
        /*0030*/ 	.string	"-arch sm_100 -m 64 "



//--------------------- .note.nv.cuinfo           --------------------------
	.section	.note.nv.cuinfo,"",@"SHT_NOTE"
	.sectionflags	@"SHF_NOTE_NV_CUINFO"
        /*0018*/ 	.short	0x0002
        /*001a*/ 	.short	0x0064
        /*001c*/ 	.short	0x0082
	.zero		2


//--------------------- .nv.info                  --------------------------
	.section	.nv.info,"",@"SHT_CUDA_INFO"
	.align	4


	//----- nvinfo : EIATTR_REGCOUNT
	.align		4
        /*0000*/ 	.byte	0x04, 0x2f
        /*0002*/ 	.short	(.L_1 - .L_0)
	.align		4
.L_0:
        /*0004*/ 	.word	index@(_Z11life_kernelPiS_ii)
        /*0008*/ 	.word	0x0000001c


	//----- nvinfo : EIATTR_FRAME_SIZE
	.align		4
.L_1:
        /*000c*/ 	.byte	0x04, 0x11
        /*000e*/ 	.short	(.L_3 - .L_2)
	.align		4
.L_2:
        /*0010*/ 	.word	index@(_Z11life_kernelPiS_ii)
        /*0014*/ 	.word	0x00000000


	//----- nvinfo : EIATTR_MIN_STACK_SIZE
	.align		4
.L_3:
        /*0018*/ 	.byte	0x04, 0x12
        /*001a*/ 	.short	(.L_5 - .L_4)
	.align		4
.L_4:
        /*001c*/ 	.word	index@(_Z11life_kernelPiS_ii)
        /*0020*/ 	.word	0x00000000
.L_5:


//--------------------- .nv.compat                --------------------------
	.section	.nv.compat,"",@"SHT_CUDA_COMPAT_INFO"
	.align	4
        /*0000*/ 	.byte	0x02, 0x09, 0x00, 0x00, 0x02, 0x02, 0x01, 0x00, 0x02, 0x05, 0x05, 0x00, 0x03, 0x07, 0x01, 0x01
        /*0010*/ 	.byte	0x02, 0x03, 0x00, 0x00, 0x02, 0x06, 0x01, 0x00, 0x04, 0x0b, 0x08, 0x00, 0x09, 0x00, 0x00, 0x00
        /*0020*/ 	.byte	0x00, 0x00, 0x00, 0x00


//--------------------- .nv.info._Z11life_kernelPiS_ii --------------------------
	.section	.nv.info._Z11life_kernelPiS_ii,"",@"SHT_CUDA_INFO"
	.sectionflags	@""
	.align	4


	//----- nvinfo : EIATTR_CUDA_API_VERSION
	.align		4
        /*0000*/ 	.byte	0x04, 0x37
        /*0002*/ 	.short	(.L_7 - .L_6)
.L_6:
        /*0004*/ 	.word	0x00000082


	//----- nvinfo : EIATTR_KPARAM_INFO
	.align		4
.L_7:
        /*0008*/ 	.byte	0x04, 0x17
        /*000a*/ 	.short	(.L_9 - .L_8)
.L_8:
        /*000c*/ 	.word	0x00000000
        /*0010*/ 	.short	0x0003
        /*0012*/ 	.short	0x0014
        /*0014*/ 	.byte	0x00, 0xf0, 0x11, 0x00


	//----- nvinfo : EIATTR_KPARAM_INFO
	.align		4
.L_9:
        /*0018*/ 	.byte	0x04, 0x17
        /*001a*/ 	.short	(.L_11 - .L_10)
.L_10:
        /*001c*/ 	.word	0x00000000
        /*0020*/ 	.short	0x0002
        /*0022*/ 	.short	0x0010
        /*0024*/ 	.byte	0x00, 0xf0, 0x11, 0x00


	//----- nvinfo : EIATTR_KPARAM_INFO
	.align		4
.L_11:
        /*0028*/ 	.byte	0x04, 0x17
        /*002a*/ 	.short	(.L_13 - .L_12)
.L_12:
        /*002c*/ 	.word	0x00000000
        /*0030*/ 	.short	0x0001
        /*0032*/ 	.short	0x0008
        /*0034*/ 	.byte	0x00, 0xf5, 0x21, 0x00


	//----- nvinfo : EIATTR_KPARAM_INFO
	.align		4
.L_13:
        /*0038*/ 	.byte	0x04, 0x17
        /*003a*/ 	.short	(.L_15 - .L_14)
.L_14:
        /*003c*/ 	.word	0x00000000
        /*0040*/ 	.short	0x0000
        /*0042*/ 	.short	0x0000
        /*0044*/ 	.byte	0x00, 0xf5, 0x21, 0x00


	//----- nvinfo : EIATTR_SPARSE_MMA_MASK
	.align		4
.L_15:
        /*0048*/ 	.byte	0x03, 0x50
        /*004a*/ 	.short	0x0000


	//----- nvinfo : EIATTR_MAXREG_COUNT
	.align		4
        /*004c*/ 	.byte	0x03, 0x1b
        /*004e*/ 	.short	0x00ff


	//----- nvinfo : EIATTR_NUM_BARRIERS
	.align		4
        /*0050*/ 	.byte	0x02, 0x4c
        /*0052*/ 	.byte	0x01
	.zero		1


	//----- nvinfo : EIATTR_MERCURY_ISA_VERSION
	.align		4
        /*0054*/ 	.byte	0x03, 0x5f
        /*0056*/ 	.short	0x0101


	//----- nvinfo : EIATTR_VRC_CTA_INIT_COUNT
	.align		4
        /*0058*/ 	.byte	0x02, 0x4a
	.zero		1
	.zero		1


	//----- nvinfo : EIATTR_EXIT_INSTR_OFFSETS
	.align		4
        /*005c*/ 	.byte	0x04, 0x1c
        /*005e*/ 	.short	(.L_17 - .L_16)


	//   ....[0]....
.L_16:
        /*0060*/ 	.word	0x00000b30


	//----- nvinfo : EIATTR_CBANK_PARAM_SIZE
	.align		4
.L_17:
        /*0064*/ 	.byte	0x03, 0x19
        /*0066*/ 	.short	0x0018


	//----- nvinfo : EIATTR_PARAM_CBANK
	.align		4
        /*0068*/ 	.byte	0x04, 0x0a
        /*006a*/ 	.short	(.L_19 - .L_18)
	.align		4
.L_18:
        /*006c*/ 	.word	index@(.nv.constant0._Z11life_kernelPiS_ii)
        /*0070*/ 	.short	0x0380
        /*0072*/ 	.short	0x0018


	//----- nvinfo : EIATTR_SW_WAR
	.align		4
.L_19:
        /*0074*/ 	.byte	0x04, 0x36
        /*0076*/ 	.short	(.L_21 - .L_20)
.L_20:
        /*0078*/ 	.word	0x00000008
.L_21:


//--------------------- .nv.callgraph             --------------------------
	.section	.nv.callgraph,"",@"SHT_CUDA_CALLGRAPH"
	.align	4
	.sectionentsize	8
	.align		4
        /*0000*/ 	.word	0x00000000
	.align		4
        /*0004*/ 	.word	0xffffffff
	.align		4
        /*0008*/ 	.word	0x00000000
	.align		4
        /*000c*/ 	.word	0xfffffffe
	.align		4
        /*0010*/ 	.word	0x00000000
	.align		4
        /*0014*/ 	.word	0xfffffffd
	.align		4
        /*0018*/ 	.word	0x00000000
	.align		4
        /*001c*/ 	.word	0xfffffffc


//--------------------- .text._Z11life_kernelPiS_ii --------------------------
	.section	.text._Z11life_kernelPiS_ii,"ax",@progbits
	.align	128
        .global         _Z11life_kernelPiS_ii
        .type           _Z11life_kernelPiS_ii,@function
        .size           _Z11life_kernelPiS_ii,(.L_x_1 - _Z11life_kernelPiS_ii)
        .other          _Z11life_kernelPiS_ii,@"STO_CUDA_ENTRY STV_DEFAULT"
_Z11life_kernelPiS_ii:
.text._Z11life_kernelPiS_ii:
[----:B------:R-:W-:Y:S01]  /*0000*/  LDC R1, c[0x0][0x37c] ;  /* 0x0000df00ff017b82 */ /* 0x000fe20000000800 */
[----:B------:R-:W0:Y:S01]  /*0010*/  LDCU.64 UR8, c[0x0][0x390] ;  /* 0x00007200ff0877ac */ /* 0x000e220008000a00 */
[----:B------:R-:W1:Y:S06]  /*0020*/  S2R R9, SR_TID.X ;  /* 0x0000000000097919 */ /* 0x000e6c0000002100 */
[----:B------:R-:W2:Y:S01]  /*0030*/  LDC R10, c[0x0][0x360] ;  /* 0x0000d800ff0a7b82 */ /* 0x000ea20000000800 */
[----:B------:R-:W3:Y:S01]  /*0040*/  LDCU.64 UR6, c[0x0][0x358] ;  /* 0x00006b00ff0677ac */ /* 0x000ee20008000a00 */
[----:B------:R-:W4:Y:S06]  /*0050*/  S2R R8, SR_TID.Y ;  /* 0x0000000000087919 */ /* 0x000f2c0000002200 */
[----:B------:R-:W5:Y:S01]  /*0060*/  LDC R7, c[0x0][0x364] ;  /* 0x0000d900ff077b82 */ /* 0x000f620000000800 */
[----:B0-----:R-:W0:Y:S07]  /*0070*/  I2F.U32.RP R3, UR9 ;  /* 0x0000000900037d06 */ /* 0x001e2e0008209000 */
[----:B------:R-:W-:Y:S01]  /*0080*/  S2UR UR4, SR_CTAID.X ;  /* 0x00000000000479c3 */ /* 0x000fe20000002500 */
[----:B------:R-:W-:-:S02]  /*0090*/  LOP3.LUT R15, RZ, UR9, RZ, 0x33, !PT ;  /* 0x00000009ff0f7c12 */ /* 0x000fc4000f8e33ff */
[----:B------:R-:W-:Y:S01]  /*00a0*/  LOP3.LUT R12, RZ, UR8, RZ, 0x33, !PT ;  /* 0x00000008ff0c7c12 */ /* 0x000fe2000f8e33ff */
[----:B------:R-:W3:Y:S04]  /*00b0*/  I2F.U32.RP R0, UR8 ;  /* 0x0000000800007d06 */ /* 0x000ee80008209000 */
[----:B------:R-:W4:Y:S04]  /*00c0*/  S2UR UR5, SR_CTAID.Y ;  /* 0x00000000000579c3 */ /* 0x000f280000002600 */
[----:B0-----:R-:W0:Y:S01]  /*00d0*/  MUFU.RCP R3, R3 ;  /* 0x0000000300037308 */ /* 0x001e220000001000 */
[----:B-----5:R-:W-:-:S07]  /*00e0*/  VIADD R7, R7, 0xfffffffe ;  /* 0xfffffffe07077836 */ /* 0x020fce0000000000 */
[----:B---3--:R-:W3:Y:S01]  /*00f0*/  MUFU.RCP R0, R0 ;  /* 0x0000000000007308 */ /* 0x008ee20000001000 */
[----:B0-----:R-:W-:Y:S02]  /*0100*/  VIADD R4, R3, 0xffffffe ;  /* 0x0ffffffe03047836 */ /* 0x001fe40000000000 */
[----:B----4-:R-:W-:-:S05]  /*0110*/  IMAD R7, R7, UR5, R8 ;  /* 0x0000000507077c24 */ /* 0x010fca000f8e0208 */
[----:B------:R0:W4:Y:S01]  /*0120*/  F2I.FTZ.U32.TRUNC.NTZ R5, R4 ;  /* 0x0000000400057305 */ /* 0x000122000021f000 */
[----:B------:R-:W-:Y:S02]  /*0130*/  VIADD R14, R7, UR9 ;  /* 0x00000009070e7c36 */ /* 0x000fe40008000000 */
[----:B---3--:R-:W-:Y:S01]  /*0140*/  VIADD R2, R0, 0xffffffe ;  /* 0x0ffffffe00027836 */ /* 0x008fe20000000000 */
[----:B--2---:R-:W-:-:S04]  /*0150*/  IADD3 R0, PT, PT, R10, -0x2, RZ ;  /* 0xfffffffe0a007810 */ /* 0x004fc80007ffe0ff */
[----:B------:R2:W3:Y:S01]  /*0160*/  F2I.FTZ.U32.TRUNC.NTZ R3, R2 ;  /* 0x0000000200037305 */ /* 0x0004e2000021f000 */
[----:B0-----:R-:W-:Y:S02]  /*0170*/  IMAD.MOV.U32 R4, RZ, RZ, RZ ;  /* 0x000000ffff047224 */ /* 0x001fe400078e00ff */
[----:B-1----:R-:W-:Y:S01]  /*0180*/  IMAD R0, R0, UR4, R9 ;  /* 0x0000000400007c24 */ /* 0x002fe2000f8e0209 */
[----:B----4-:R-:W-:Y:S01]  /*0190*/  IADD3 R11, PT, PT, RZ, -R5, RZ ;  /* 0x80000005ff0b7210 */ /* 0x010fe20007ffe0ff */
[----:B--2---:R-:W-:-:S03]  /*01a0*/  IMAD.MOV.U32 R2, RZ, RZ, RZ ;  /* 0x000000ffff027224 */ /* 0x004fc600078e00ff */
[----:B------:R-:W-:Y:S01]  /*01b0*/  IADD3 R13, PT, PT, R0, UR8, RZ ;  /* 0x00000008000d7c10 */ /* 0x000fe2000fffe0ff */
[----:B------:R-:W-:Y:S02]  /*01c0*/  IMAD R11, R11, UR9, RZ ;  /* 0x000000090b0b7c24 */ /* 0x000fe4000f8e02ff */
[----:B---3--:R-:W-:Y:S02]  /*01d0*/  IMAD.MOV R6, RZ, RZ, -R3 ;  /* 0x000000ffff067224 */ /* 0x008fe400078e0a03 */
[----:B------:R-:W-:-:S04]  /*01e0*/  IMAD.HI.U32 R11, R5, R11, R4 ;  /* 0x0000000b050b7227 */ /* 0x000fc800078e0004 */
[----:B------:R-:W-:-:S04]  /*01f0*/  IMAD R5, R6, UR8, RZ ;  /* 0x0000000806057c24 */ /* 0x000fc8000f8e02ff */
[----:B------:R-:W-:Y:S01]  /*0200*/  IMAD.HI.U32 R16, R3, R5, R2 ;  /* 0x0000000503107227 */ /* 0x000fe200078e0002 */
[----:B------:R-:W-:-:S03]  /*0210*/  IADD3 R3, PT, PT, R13, -0x1, RZ ;  /* 0xffffffff0d037810 */ /* 0x000fc60007ffe0ff */
[----:B------:R-:W-:Y:S02]  /*0220*/  VIADD R2, R14, 0xffffffff ;  /* 0xffffffff0e027836 */ /* 0x000fe40000000000 */
[----:B------:R-:W-:-:S04]  /*0230*/  IMAD.HI.U32 R0, R16, R3, RZ ;  /* 0x0000000310007227 */ /* 0x000fc800078e00ff */
[----:B------:R-:W-:-:S04]  /*0240*/  IMAD.HI.U32 R4, R11, R2, RZ ;  /* 0x000000020b047227 */ /* 0x000fc800078e00ff */
[----:B------:R-:W-:Y:S02]  /*0250*/  IMAD.MOV R5, RZ, RZ, -R4 ;  /* 0x000000ffff057224 */ /* 0x000fe400078e0a04 */
[----:B------:R-:W-:Y:S02]  /*0260*/  IMAD.MOV R4, RZ, RZ, -R0 ;  /* 0x000000ffff047224 */ /* 0x000fe400078e0a00 */
[----:B------:R-:W-:Y:S02]  /*0270*/  IMAD R0, R5, UR9, R2 ;  /* 0x0000000905007c24 */ /* 0x000fe4000f8e0202 */
[----:B------:R-:W-:Y:S02]  /*0280*/  IMAD R5, R4, UR8, R3 ;  /* 0x0000000804057c24 */ /* 0x000fe4000f8e0203 */
[----:B------:R-:W0:Y:S01]  /*0290*/  LDC.64 R2, c[0x0][0x380] ;  /* 0x0000e000ff027b82 */ /* 0x000e220000000a00 */
[----:B------:R-:W-:Y:S02]  /*02a0*/  ISETP.GE.U32.AND P1, PT, R0, UR9, PT ;  /* 0x0000000900007c0c */ /* 0x000fe4000bf26070 */
[----:B------:R-:W-:-:S11]  /*02b0*/  ISETP.GE.U32.AND P0, PT, R5, UR8, PT ;  /* 0x0000000805007c0c */ /* 0x000fd6000bf06070 */
[----:B------:R-:W-:Y:S02]  /*02c0*/  @P1 IADD3 R0, PT, PT, R0, -UR9, RZ ;  /* 0x8000000900001c10 */ /* 0x000fe4000fffe0ff */
[----:B------:R-:W-:Y:S01]  /*02d0*/  @P0 VIADD R5, R5, -UR8 ;  /* 0x8000000805050c36 */ /* 0x000fe20008000000 */
[----:B------:R-:W-:Y:S02]  /*02e0*/  ISETP.NE.U32.AND P0, PT, RZ, UR9, PT ;  /* 0x00000009ff007c0c */ /* 0x000fe4000bf05070 */
[----:B------:R-:W-:Y:S02]  /*02f0*/  ISETP.GE.U32.AND P3, PT, R0, UR9, PT ;  /* 0x0000000900007c0c */ /* 0x000fe4000bf66070 */
[----:B------:R-:W-:Y:S02]  /*0300*/  ISETP.GE.U32.AND P2, PT, R5, UR8, PT ;  /* 0x0000000805007c0c */ /* 0x000fe4000bf46070 */
[----:B------:R-:W-:-:S09]  /*0310*/  ISETP.NE.U32.AND P1, PT, RZ, UR8, PT ;  /* 0x00000008ff007c0c */ /* 0x000fd2000bf25070 */
[----:B------:R-:W-:Y:S02]  /*0320*/  @P3 VIADD R0, R0, -UR9 ;  /* 0x8000000900003c36 */ /* 0x000fe40008000000 */
[----:B------:R-:W-:-:S03]  /*0330*/  @P2 IADD3 R5, PT, PT, R5, -UR8, RZ ;  /* 0x8000000805052c10 */ /* 0x000fc6000fffe0ff */
[----:B------:R-:W-:Y:S02]  /*0340*/  SEL R7, R15, R0, !P0 ;  /* 0x000000000f077207 */ /* 0x000fe40004000000 */
[----:B------:R-:W-:-:S05]  /*0350*/  SEL R6, R12, R5, !P1 ;  /* 0x000000050c067207 */ /* 0x000fca0004800000 */
[----:B------:R-:W-:-:S04]  /*0360*/  IMAD R5, R7, UR8, R6 ;  /* 0x0000000807057c24 */ /* 0x000fc8000f8e0206 */
[----:B0-----:R-:W-:-:S05]  /*0370*/  IMAD.WIDE.U32 R4, R5, 0x4, R2 ;  /* 0x0000000405047825 */ /* 0x001fca00078e0002 */
[----:B------:R-:W2:Y:S01]  /*0380*/  LDG.E R0, desc[UR6][R4.64] ;  /* 0x0000000604007981 */ /* 0x000ea2000c1e1900 */
[----:B------:R-:W-:Y:S01]  /*0390*/  VIADD R17, R13, 0xfffffffe ;  /* 0xfffffffe0d117836 */ /* 0x000fe20000000000 */
[----:B------:R-:W0:Y:S01]  /*03a0*/  S2UR UR5, SR_CgaCtaId ;  /* 0x00000000000579c3 */ /* 0x000e220000008800 */
[----:B------:R-:W-:Y:S01]  /*03b0*/  IMAD.HI.U32 R19, R11, R14, RZ ;  /* 0x0000000e0b137227 */ /* 0x000fe200078e00ff */
[----:B------:R-:W-:-:S03]  /*03c0*/  UMOV UR4, 0x400 ;  /* 0x0000040000047882 */ /* 0x000fc60000000000 */
[----:B------:R-:W-:Y:S01]  /*03d0*/  VIADD R20, R14, 0xfffffffe ;  /* 0xfffffffe0e147836 */ /* 0x000fe20000000000 */
[----:B------:R-:W-:Y:S01]  /*03e0*/  IADD3 R19, PT, PT, -R19, RZ, RZ ;  /* 0x000000ff13137210 */ /* 0x000fe20007ffe1ff */
[----:B------:R-:W-:-:S04]  /*03f0*/  IMAD.HI.U32 R18, R16, R17, RZ ;  /* 0x0000001110127227 */ /* 0x000fc800078e00ff */
[----:B------:R-:W-:-:S04]  /*0400*/  IMAD.HI.U32 R11, R11, R20, RZ ;  /* 0x000000140b0b7227 */ /* 0x000fc800078e00ff */
[----:B------:R-:W-:Y:S02]  /*0410*/  IMAD.MOV R18, RZ, RZ, -R18 ;  /* 0x000000ffff127224 */ /* 0x000fe400078e0a12 */
[----:B------:R-:W-:Y:S02]  /*0420*/  IMAD R14, R19, UR9, R14 ;  /* 0x00000009130e7c24 */ /* 0x000fe4000f8e020e */
[----:B------:R-:W-:Y:S02]  /*0430*/  IMAD.MOV R11, RZ, RZ, -R11 ;  /* 0x000000ffff0b7224 */ /* 0x000fe400078e0a0b */
[----:B------:R-:W-:Y:S01]  /*0440*/  IMAD R17, R18, UR8, R17 ;  /* 0x0000000812117c24 */ /* 0x000fe2000f8e0211 */
[----:B------:R-:W-:Y:S01]  /*0450*/  ISETP.GE.U32.AND P5, PT, R14, UR9, PT ;  /* 0x000000090e007c0c */ /* 0x000fe2000bfa6070 */
[----:B------:R-:W-:Y:S01]  /*0460*/  IMAD R20, R11, UR9, R20 ;  /* 0x000000090b147c24 */ /* 0x000fe2000f8e0214 */
[----:B0-----:R-:W-:Y:S01]  /*0470*/  ULEA UR4, UR5, UR4, 0x18 ;  /* 0x0000000405047291 */ /* 0x001fe2000f8ec0ff */
[----:B------:R-:W-:Y:S01]  /*0480*/  IMAD.HI.U32 R16, R16, R13, RZ ;  /* 0x0000000d10107227 */ /* 0x000fe200078e00ff */
[----:B------:R-:W-:-:S02]  /*0490*/  ISETP.GE.U32.AND P3, PT, R17, UR8, PT ;  /* 0x0000000811007c0c */ /* 0x000fc4000bf66070 */
[----:B------:R-:W-:Y:S01]  /*04a0*/  ISETP.GE.U32.AND P4, PT, R20, UR9, PT ;  /* 0x0000000914007c0c */ /* 0x000fe2000bf86070 */
[----:B------:R-:W-:Y:S01]  /*04b0*/  IMAD R9, R10, R8, R9 ;  /* 0x000000080a097224 */ /* 0x000fe200078e0209 */
[----:B------:R-:W-:-:S04]  /*04c0*/  IADD3 R16, PT, PT, -R16, RZ, RZ ;  /* 0x000000ff10107210 */ /* 0x000fc80007ffe1ff */
[----:B------:R-:W-:Y:S01]  /*04d0*/  LEA R23, R9, UR4, 0x2 ;  /* 0x0000000409177c11 */ /* 0x000fe2000f8e10ff */
[----:B------:R-:W-:Y:S02]  /*04e0*/  IMAD R21, R16, UR8, R13 ;  /* 0x0000000810157c24 */ /* 0x000fe4000f8e020d */
[----:B------:R-:W-:Y:S02]  /*04f0*/  @P5 VIADD R14, R14, -UR9 ;  /* 0x800000090e0e5c36 */ /* 0x000fe40008000000 */
[----:B------:R-:W-:Y:S01]  /*0500*/  @P3 VIADD R17, R17, -UR8 ;  /* 0x8000000811113c36 */ /* 0x000fe20008000000 */
[----:B------:R-:W-:Y:S02]  /*0510*/  ISETP.GE.U32.AND P2, PT, R21, UR8, PT ;  /* 0x0000000815007c0c */ /* 0x000fe4000bf46070 */
[----:B------:R-:W-:Y:S02]  /*0520*/  @P4 IADD3 R20, PT, PT, R20, -UR9, RZ ;  /* 0x8000000914144c10 */ /* 0x000fe4000fffe0ff */
[----:B------:R-:W-:-:S02]  /*0530*/  ISETP.GE.U32.AND P5, PT, R14, UR9, PT ;  /* 0x000000090e007c0c */ /* 0x000fc4000bfa6070 */
[----:B------:R-:W-:Y:S02]  /*0540*/  ISETP.GE.U32.AND P4, PT, R17, UR8, PT ;  /* 0x0000000811007c0c */ /* 0x000fe4000bf86070 */
[----:B------:R-:W-:-:S05]  /*0550*/  ISETP.GE.U32.AND P3, PT, R20, UR9, PT ;  /* 0x0000000914007c0c */ /* 0x000fca000bf66070 */
[----:B------:R-:W-:-:S04]  /*0560*/  @P2 VIADD R21, R21, -UR8 ;  /* 0x8000000815152c36 */ /* 0x000fc80008000000 */
[----:B------:R-:W-:Y:S01]  /*0570*/  @P5 VIADD R14, R14, -UR9 ;  /* 0x800000090e0e5c36 */ /* 0x000fe20008000000 */
[----:B------:R-:W-:Y:S02]  /*0580*/  ISETP.GE.U32.AND P2, PT, R21, UR8, PT ;  /* 0x0000000815007c0c */ /* 0x000fe4000bf46070 */
[----:B------:R-:W-:Y:S01]  /*0590*/  @P4 IADD3 R17, PT, PT, R17, -UR8, RZ ;  /* 0x8000000811114c10 */ /* 0x000fe2000fffe0ff */
[----:B------:R-:W-:Y:S01]  /*05a0*/  @P3 VIADD R20, R20, -UR9 ;  /* 0x8000000914143c36 */ /* 0x000fe20008000000 */
[C---:B------:R-:W-:Y:S02]  /*05b0*/  SEL R11, R15.reuse, R14, !P0 ;  /* 0x0000000e0f0b7207 */ /* 0x040fe40004000000 */
[----:B------:R-:W-:Y:S02]  /*05c0*/  SEL R8, R12, R17, !P1 ;  /* 0x000000110c087207 */ /* 0x000fe40004800000 */
[----:B------:R-:W-:-:S03]  /*05d0*/  SEL R13, R15, R20, !P0 ;  /* 0x000000140f0d7207 */ /* 0x000fc60004000000 */
[--C-:B------:R-:W-:Y:S02]  /*05e0*/  IMAD R15, R11, UR8, R8.reuse ;  /* 0x000000080b0f7c24 */ /* 0x100fe4000f8e0208 */
[----:B------:R-:W-:Y:S01]  /*05f0*/  @P2 IADD3 R21, PT, PT, R21, -UR8, RZ ;  /* 0x8000000815152c10 */ /* 0x000fe2000fffe0ff */
[----:B------:R-:W-:Y:S02]  /*0600*/  IMAD R19, R13, UR8, R8 ;  /* 0x000000080d137c24 */ /* 0x000fe4000f8e0208 */
[----:B------:R-:W-:Y:S01]  /*0610*/  IMAD.WIDE.U32 R14, R15, 0x4, R2 ;  /* 0x000000040f0e7825 */ /* 0x000fe200078e0002 */
[----:B------:R-:W-:-:S03]  /*0620*/  SEL R12, R12, R21, !P1 ;  /* 0x000000150c0c7207 */ /* 0x000fc60004800000 */
[----:B------:R-:W-:-:S04]  /*0630*/  IMAD.WIDE.U32 R18, R19, 0x4, R2 ;  /* 0x0000000413127825 */ /* 0x000fc800078e0002 */
[--C-:B------:R-:W-:Y:S02]  /*0640*/  IMAD R17, R13, UR8, R12.reuse ;  /* 0x000000080d117c24 */ /* 0x100fe4000f8e020c */
[----:B------:R-:W-:Y:S02]  /*0650*/  IMAD R21, R11, UR8, R12 ;  /* 0x000000080b157c24 */ /* 0x000fe4000f8e020c */
[----:B------:R-:W-:-:S04]  /*0660*/  IMAD.WIDE.U32 R16, R17, 0x4, R2 ;  /* 0x0000000411107825 */ /* 0x000fc800078e0002 */
[----:B------:R-:W-:-:S04]  /*0670*/  IMAD.WIDE.U32 R20, R21, 0x4, R2 ;  /* 0x0000000415147825 */ /* 0x000fc800078e0002 */
[--C-:B------:R-:W-:Y:S02]  /*0680*/  IMAD R25, R13, UR8, R6.reuse ;  /* 0x000000080d197c24 */ /* 0x100fe4000f8e0206 */
[----:B------:R-:W-:Y:S01]  /*0690*/  IMAD R11, R11, UR8, R6 ;  /* 0x000000080b0b7c24 */ /* 0x000fe2000f8e0206 */
[----:B--2---:R0:W-:Y:S01]  /*06a0*/  STS [R23], R0 ;  /* 0x0000000017007388 */ /* 0x0041e20000000800 */
[----:B------:R-:W-:Y:S06]  /*06b0*/  BAR.SYNC.DEFER_BLOCKING 0x0 ;  /* 0x0000000000007b1d */ /* 0x000fec0000010000 */
[----:B------:R1:W2:Y:S04]  /*06c0*/  LDG.E R9, desc[UR6][R14.64] ;  /* 0x000000060e097981 */ /* 0x0002a8000c1e1900 */
[----:B------:R3:W4:Y:S04]  /*06d0*/  LDG.E R10, desc[UR6][R18.64] ;  /* 0x00000006120a7981 */ /* 0x000728000c1e1900 */
[----:B------:R-:W5:Y:S04]  /*06e0*/  LDG.E R16, desc[UR6][R16.64] ;  /* 0x0000000610107981 */ /* 0x000f68000c1e1900 */
[----:B------:R-:W5:Y:S01]  /*06f0*/  LDG.E R13, desc[UR6][R20.64] ;  /* 0x00000006140d7981 */ /* 0x000f62000c1e1900 */
[----:B0-----:R-:W-:-:S04]  /*0700*/  IMAD.WIDE.U32 R22, R25, 0x4, R2 ;  /* 0x0000000419167825 */ /* 0x001fc800078e0002 */
[----:B-1----:R-:W-:Y:S01]  /*0710*/  IMAD.WIDE.U32 R14, R11, 0x4, R2 ;  /* 0x000000040b0e7825 */ /* 0x002fe200078e0002 */
[----:B------:R-:W5:Y:S03]  /*0720*/  LDG.E R6, desc[UR6][R22.64] ;  /* 0x0000000616067981 */ /* 0x000f66000c1e1900 */
[C---:B---3--:R-:W-:Y:S02]  /*0730*/  IMAD R19, R7.reuse, UR8, R12 ;  /* 0x0000000807137c24 */ /* 0x048fe4000f8e020c */
[----:B------:R-:W3:Y:S01]  /*0740*/  LDG.E R14, desc[UR6][R14.64] ;  /* 0x000000060e0e7981 */ /* 0x000ee2000c1e1900 */
[----:B------:R-:W-:Y:S02]  /*0750*/  IMAD R7, R7, UR8, R8 ;  /* 0x0000000807077c24 */ /* 0x000fe4000f8e0208 */
[----:B------:R-:W-:-:S04]  /*0760*/  IMAD.WIDE.U32 R18, R19, 0x4, R2 ;  /* 0x0000000413127825 */ /* 0x000fc800078e0002 */
[----:B------:R-:W-:Y:S02]  /*0770*/  IMAD.WIDE.U32 R2, R7, 0x4, R2 ;  /* 0x0000000407027825 */ /* 0x000fe400078e0002 */
[----:B------:R-:W3:Y:S04]  /*0780*/  LDG.E R18, desc[UR6][R18.64] ;  /* 0x0000000612127981 */ /* 0x000ee8000c1e1900 */
[----:B------:R0:W3:Y:S01]  /*0790*/  LDG.E R2, desc[UR6][R2.64] ;  /* 0x0000000602027981 */ /* 0x0000e2000c1e1900 */
[----:B--2---:R-:W-:-:S04]  /*07a0*/  ISETP.NE.AND P2, PT, R9, 0x1, PT ;  /* 0x000000010900780c */ /* 0x004fc80003f45270 */
[----:B------:R-:W-:Y:S02]  /*07b0*/  ISETP.NE.AND P4, PT, R9, 0x2, P2 ;  /* 0x000000020900780c */ /* 0x000fe40001785270 */
[C---:B----4-:R-:W-:Y:S02]  /*07c0*/  ISETP.NE.AND P0, PT, R10.reuse, 0x2, PT ;  /* 0x000000020a00780c */ /* 0x050fe40003f05270 */
[----:B------:R-:W-:Y:S01]  /*07d0*/  ISETP.NE.AND P3, PT, R10, 0x1, PT ;  /* 0x000000010a00780c */ /* 0x000fe20003f65270 */
[----:B------:R-:W-:Y:S01]  /*07e0*/  HFMA2 R10, -RZ, RZ, 0, 1.1920928955078125e-07 ;  /* 0x00000002ff0a7431 */ /* 0x000fe200000001ff */
[----:B------:R-:W-:Y:S02]  /*07f0*/  SEL R7, RZ, 0x1, P0 ;  /* 0x00000001ff077807 */ /* 0x000fe40000000000 */
[C---:B-----5:R-:W-:Y:S02]  /*0800*/  ISETP.NE.AND P1, PT, R16.reuse, 0x2, PT ;  /* 0x000000021000780c */ /* 0x060fe40003f25270 */
[----:B------:R-:W-:Y:S01]  /*0810*/  ISETP.NE.AND P0, PT, R16, 0x1, PT ;  /* 0x000000011000780c */ /* 0x000fe20003f05270 */
[----:B------:R-:W-:Y:S01]  /*0820*/  @P2 VIADD R8, R7, 0x1 ;  /* 0x0000000107082836 */ /* 0x000fe20000000000 */
[----:B------:R-:W-:Y:S01]  /*0830*/  @P2 SEL R9, RZ, 0x1, P3 ;  /* 0x00000001ff092807 */ /* 0x000fe20001800000 */
[----:B------:R-:W-:Y:S01]  /*0840*/  @P4 IMAD.MOV R8, RZ, RZ, R7 ;  /* 0x000000ffff084224 */ /* 0x000fe200078e0207 */
[----:B------:R-:W-:-:S02]  /*0850*/  @!P2 SEL R9, R10, 0x1, !P3 ;  /* 0x000000010a09a807 */ /* 0x000fc40005800000 */
[----:B------:R-:W-:Y:S02]  /*0860*/  ISETP.NE.AND P3, PT, R13, 0x2, PT ;  /* 0x000000020d00780c */ /* 0x000fe40003f65270 */
[----:B------:R-:W-:Y:S01]  /*0870*/  @P2 MOV R7, R8 ;  /* 0x0000000800072202 */ /* 0x000fe20000000f00 */
[----:B------:R-:W-:Y:S01]  /*0880*/  VIADD R8, R9, 0x1 ;  /* 0x0000000109087836 */ /* 0x000fe20000000000 */
[----:B------:R-:W-:Y:S02]  /*0890*/  ISETP.NE.AND P2, PT, R13, 0x1, PT ;  /* 0x000000010d00780c */ /* 0x000fe40003f45270 */
[C---:B0-----:R-:W-:Y:S01]  /*08a0*/  IADD3 R3, PT, PT, R7.reuse, 0x1, RZ ;  /* 0x0000000107037810 */ /* 0x041fe20007ffe0ff */
[----:B------:R-:W-:Y:S01]  /*08b0*/  @P0 IMAD.MOV R8, RZ, RZ, R9 ;  /* 0x000000ffff080224 */ /* 0x000fe200078e0209 */
[----:B------:R-:W-:Y:S02]  /*08c0*/  @P1 IADD3 R3, PT, PT, R7, RZ, RZ ;  /* 0x000000ff07031210 */ /* 0x000fe40007ffe0ff */
[----:B------:R-:W-:Y:S01]  /*08d0*/  ISETP.NE.AND P1, PT, R6, 0x2, PT ;  /* 0x000000020600780c */ /* 0x000fe20003f25270 */
[----:B------:R-:W-:Y:S01]  /*08e0*/  VIADD R7, R8, 0x1 ;  /* 0x0000000108077836 */ /* 0x000fe20000000000 */
[----:B------:R-:W-:-:S02]  /*08f0*/  ISETP.NE.AND P0, PT, R6, 0x1, PT ;  /* 0x000000010600780c */ /* 0x000fc40003f05270 */
[C---:B------:R-:W-:Y:S02]  /*0900*/  IADD3 R6, PT, PT, R3.reuse, 0x1, RZ ;  /* 0x0000000103067810 */ /* 0x040fe40007ffe0ff */
[----:B------:R-:W-:Y:S01]  /*0910*/  @P3 IADD3 R6, PT, PT, R3, RZ, RZ ;  /* 0x000000ff03063210 */ /* 0x000fe20007ffe0ff */
[----:B------:R-:W-:Y:S01]  /*0920*/  @P2 IMAD.MOV R7, RZ, RZ, R8 ;  /* 0x000000ffff072224 */ /* 0x000fe200078e0208 */
[C---:B---3--:R-:W-:Y:S02]  /*0930*/  ISETP.NE.AND P3, PT, R14.reuse, 0x2, PT ;  /* 0x000000020e00780c */ /* 0x048fe40003f65270 */
[----:B------:R-:W-:Y:S01]  /*0940*/  ISETP.NE.AND P2, PT, R14, 0x1, PT ;  /* 0x000000010e00780c */ /* 0x000fe20003f45270 */
[----:B------:R-:W-:Y:S01]  /*0950*/  VIADD R8, R7, 0x1 ;  /* 0x0000000107087836 */ /* 0x000fe20000000000 */
[C---:B------:R-:W-:Y:S02]  /*0960*/  IADD3 R3, PT, PT, R6.reuse, 0x1, RZ ;  /* 0x0000000106037810 */ /* 0x040fe40007ffe0ff */
[----:B------:R-:W-:Y:S01]  /*0970*/  @P1 IADD3 R3, PT, PT, R6, RZ, RZ ;  /* 0x000000ff06031210 */ /* 0x000fe20007ffe0ff */
[----:B------:R-:W-:Y:S01]  /*0980*/  @P0 IMAD.MOV R8, RZ, RZ, R7 ;  /* 0x000000ffff080224 */ /* 0x000fe200078e0207 */
[----:B------:R-:W-:-:S02]  /*0990*/  ISETP.NE.AND P1, PT, R18, 0x2, PT ;  /* 0x000000021200780c */ /* 0x000fc40003f25270 */
[----:B------:R-:W-:Y:S01]  /*09a0*/  ISETP.NE.AND P0, PT, R18, 0x1, PT ;  /* 0x000000011200780c */ /* 0x000fe20003f05270 */
[----:B------:R-:W-:Y:S01]  /*09b0*/  VIADD R7, R8, 0x1 ;  /* 0x0000000108077836 */ /* 0x000fe20000000000 */
[C---:B------:R-:W-:Y:S02]  /*09c0*/  IADD3 R6, PT, PT, R3.reuse, 0x1, RZ ;  /* 0x0000000103067810 */ /* 0x040fe40007ffe0ff */
[----:B------:R-:W-:Y:S01]  /*09d0*/  @P3 IADD3 R6, PT, PT, R3, RZ, RZ ;  /* 0x000000ff03063210 */ /* 0x000fe20007ffe0ff */
[----:B------:R-:W-:Y:S01]  /*09e0*/  @P2 IMAD.MOV R7, RZ, RZ, R8 ;  /* 0x000000ffff072224 */ /* 0x000fe200078e0208 */
[C---:B------:R-:W-:Y:S02]  /*09f0*/  ISETP.NE.AND P3, PT, R2.reuse, 0x2, PT ;  /* 0x000000020200780c */ /* 0x040fe40003f65270 */
[----:B------:R-:W-:Y:S01]  /*0a00*/  ISETP.NE.AND P2, PT, R2, 0x1, PT ;  /* 0x000000010200780c */ /* 0x000fe20003f45270 */
[----:B------:R-:W-:Y:S01]  /*0a10*/  VIADD R9, R7, 0x1 ;  /* 0x0000000107097836 */ /* 0x000fe20000000000 */
[----:B------:R-:W-:-:S02]  /*0a20*/  IADD3 R8, PT, PT, R6, 0x1, RZ ;  /* 0x0000000106087810 */ /* 0x000fc40007ffe0ff */
[----:B------:R-:W-:Y:S01]  /*0a30*/  @P1 IADD3 R8, PT, PT, R6, RZ, RZ ;  /* 0x000000ff06081210 */ /* 0x000fe20007ffe0ff */
[----:B------:R-:W-:Y:S01]  /*0a40*/  @P0 IMAD.MOV R9, RZ, RZ, R7 ;  /* 0x000000ffff090224 */ /* 0x000fe200078e0207 */
[----:B------:R-:W-:Y:S02]  /*0a50*/  ISETP.NE.AND P1, PT, R0, RZ, PT ;  /* 0x000000ff0000720c */ /* 0x000fe40003f25270 */
[C---:B------:R-:W-:Y:S01]  /*0a60*/  IADD3 R2, PT, PT, R8.reuse, 0x1, RZ ;  /* 0x0000000108027810 */ /* 0x040fe20007ffe0ff */
[----:B------:R-:W-:Y:S02]  /*0a70*/  VIADD R3, R9, 0x1 ;  /* 0x0000000109037836 */ /* 0x000fe40000000000 */
[----:B------:R-:W-:Y:S02]  /*0a80*/  @P3 IADD3 R2, PT, PT, R8, RZ, RZ ;  /* 0x000000ff08023210 */ /* 0x000fe40007ffe0ff */
[----:B------:R-:W-:-:S04]  /*0a90*/  @P2 IMAD.MOV R3, RZ, RZ, R9 ;  /* 0x000000ffff032224 */ /* 0x000fc800078e0209 */
[C---:B------:R-:W-:Y:S01]  /*0aa0*/  IMAD.IADD R6, R2.reuse, 0x1, R3 ;  /* 0x0000000102067824 */ /* 0x040fe200078e0203 */
[----:B------:R-:W-:-:S04]  /*0ab0*/  ISETP.GT.U32.AND P0, PT, R2, R3, PT ;  /* 0x000000030200720c */ /* 0x000fc80003f04070 */
[C---:B------:R-:W-:Y:S02]  /*0ac0*/  ISETP.NE.AND P2, PT, R6.reuse, 0x3, PT ;  /* 0x000000030600780c */ /* 0x040fe40003f45270 */
[----:B------:R-:W-:Y:S02]  /*0ad0*/  IADD3 R6, PT, PT, R6, -0x4, RZ ;  /* 0xfffffffc06067810 */ /* 0x000fe40007ffe0ff */
[----:B------:R-:W-:Y:S02]  /*0ae0*/  SEL R2, R10, 0x1, P0 ;  /* 0x000000010a027807 */ /* 0x000fe40000000000 */
[----:B------:R-:W-:Y:S02]  /*0af0*/  ISETP.GE.U32.AND P0, PT, R6, -0x2, PT ;  /* 0xfffffffe0600780c */ /* 0x000fe40003f06070 */
[----:B------:R-:W-:Y:S02]  /*0b00*/  SEL R3, R2, RZ, !P2 ;  /* 0x000000ff02037207 */ /* 0x000fe40005000000 */
[----:B------:R-:W-:-:S05]  /*0b10*/  @P1 SEL R3, R0, RZ, P0 ;  /* 0x000000ff00031207 */ /* 0x000fca0000000000 */
[----:B------:R-:W-:Y:S01]  /*0b20*/  STG.E desc[UR6][R4.64], R3 ;  /* 0x0000000304007986 */ /* 0x000fe2000c101906 */
[----:B------:R-:W-:Y:S05]  /*0b30*/  EXIT ;  /* 0x000000000000794d */ /* 0x000fea0003800000 */
.L_x_0:
[----:B------:R-:W-:-:S00]  /*0b40*/  BRA `(.L_x_0) ;  /* 0xfffffffc00fc7947 */ /* 0x000fc0000383ffff */
[----:B------:R-:W-:-:S00]  /*0b50*/  NOP ;  /* 0x0000000000007918 */ /* 0x000fc00000000000 */
        /* <DEDUP_REMOVED lines=10> */
.L_x_1:


//--------------------- .nv.shared._Z11life_kernelPiS_ii --------------------------
	.section	.nv.shared._Z11life_kernelPiS_ii,"aw",@nobits
	.sectionflags	@""
	.align	16
	.zero		1024


//--------------------- .nv.shared.reserved.0     --------------------------
	.section	.nv.shared.reserved.0,"aw",@nobits
	.weak		__nv_reservedSMEM_offset_0_alias
	.size		__nv_reservedSMEM_offset_0_alias, 0, 64
	.other		__nv_reservedSMEM_offset_0_alias,@"STO_CUDA_RESERVED_SHARED STV_DEFAULT"
__nv_reservedSMEM_offset_0_alias:
	.zero		0
	.zero		64


//--------------------- .nv.constant0._Z11life_kernelPiS_ii --------------------------
	.section	.nv.constant0._Z11life_kernelPiS_ii,"a",@progbits
	.sectionflags	@""
	.align	4
.nv.constant0._Z11life_kernelPiS_ii:
	.zero		920


//--------------------- SYMBOLS --------------------------

	.type		.nv.reservedSmem.offset0,@object
	.size		.nv.reservedSmem.offset0,0x4
	.type		.nv.reservedSmem.cap,@object
	.size		.nv.reservedSmem.cap,0x4
